//
// Generated by NVIDIA NVVM Compiler
//
// Compiler Build ID: CL-36424714
// Cuda compilation tools, release 13.0, V13.0.88
// Based on NVVM 20.0.0
//

.version 9.0
.target sm_100
.address_size 64

	// .globl	_Z12sumOfSquaresPiS_Pl

.visible .entry _Z12sumOfSquaresPiS_Pl(
	.param .u64 .ptr .align 1 _Z12sumOfSquaresPiS_Pl_param_0,
	.param .u64 .ptr .align 1 _Z12sumOfSquaresPiS_Pl_param_1,
	.param .u64 .ptr .align 1 _Z12sumOfSquaresPiS_Pl_param_2
)
{
	.reg .pred 	%p<2>;
	.reg .b32 	%r<15>;
	.reg .b64 	%rd<15>;

	ld.param.u64 	%rd8, [_Z12sumOfSquaresPiS_Pl_param_0];
	ld.param.u64 	%rd5, [_Z12sumOfSquaresPiS_Pl_param_1];
	ld.param.u64 	%rd6, [_Z12sumOfSquaresPiS_Pl_param_2];
	cvta.to.global.u64 	%rd9, %rd8;
	// begin inline asm
	mov.u64 	%rd7, %clock64;
	// end inline asm
	add.s64 	%rd14, %rd9, 8;
	mov.b32 	%r13, 0;
	mov.u32 	%r14, %r13;
$L__BB0_1:
	ld.global.u32 	%r7, [%rd14+-8];
	mad.lo.s32 	%r8, %r7, %r7, %r14;
	ld.global.u32 	%r9, [%rd14+-4];
	mad.lo.s32 	%r10, %r9, %r9, %r8;
	ld.global.u32 	%r11, [%rd14];
	mad.lo.s32 	%r3, %r11, %r11, %r10;
	setp.eq.s32 	%p1, %r13, 999996;
	@%p1 bra 	$L__BB0_3;
	ld.global.u32 	%r12, [%rd14+4];
	mad.lo.s32 	%r14, %r12, %r12, %r3;
	add.s32 	%r13, %r13, 4;
	add.s64 	%rd14, %rd14, 16;
	bra.uni 	$L__BB0_1;
$L__BB0_3:
	cvta.to.global.u64 	%rd11, %rd5;
	cvta.to.global.u64 	%rd12, %rd6;
	st.global.u32 	[%rd11], %r3;
	// begin inline asm
	mov.u64 	%rd10, %clock64;
	// end inline asm
	sub.s64 	%rd13, %rd10, %rd7;
	st.global.u64 	[%rd12], %rd13;
	ret;

}


// ===== COMPILED SASS (sm_100) =====

	.target	sm_100

	.elftype	@"ET_EXEC"


//--------------------- .note.nv.tkinfo           --------------------------
	.section	.note.nv.tkinfo,"",@"SHT_NOTE"
	.sectionflags	@"SHF_NOTE_NV_TKINFO"
	.tkinfo
        /*0018*/ 	.word	0x00000002
        /*0030*/ 	.string	""
        /*0030*/ 	.string	"ptxas"
        /*0030*/ 	.string	"Cuda compilation tools, release 13.0, V13.0.88"
        /*0030*/ 	.string	"Build cuda_13.0.r13.0/compiler.36424714_0"
        /*0030*/ 	.string	"-arch sm_100 -m 64 "



//--------------------- .note.nv.cuinfo           --------------------------
	.section	.note.nv.cuinfo,"",@"SHT_NOTE"
	.sectionflags	@"SHF_NOTE_NV_CUINFO"
        /*0018*/ 	.short	0x0002
        /*001a*/ 	.short	0x0064
        /*001c*/ 	.short	0x0082
	.zero		2


//--------------------- .nv.info                  --------------------------
	.section	.nv.info,"",@"SHT_CUDA_INFO"
	.align	4


	//----- nvinfo : EIATTR_REGCOUNT
	.align		4
        /*0000*/ 	.byte	0x04, 0x2f
        /*0002*/ 	.short	(.L_1 - .L_0)
	.align		4
.L_0:
        /*0004*/ 	.word	index@(_Z12sumOfSquaresPiS_Pl)
        /*0008*/ 	.word	0x0000001e


	//----- nvinfo : EIATTR_FRAME_SIZE
	.align		4
.L_1:
        /*000c*/ 	.byte	0x04, 0x11
        /*000e*/ 	.short	(.L_3 - .L_2)
	.align		4
.L_2:
        /*0010*/ 	.word	index@(_Z12sumOfSquaresPiS_Pl)
        /*0014*/ 	.word	0x00000000


	//----- nvinfo : EIATTR_MIN_STACK_SIZE
	.align		4
.L_3:
        /*0018*/ 	.byte	0x04, 0x12
        /*001a*/ 	.short	(.L_5 - .L_4)
	.align		4
.L_4:
        /*001c*/ 	.word	index@(_Z12sumOfSquaresPiS_Pl)
        /*0020*/ 	.word	0x00000000
.L_5:


//--------------------- .nv.compat                --------------------------
	.section	.nv.compat,"",@"SHT_CUDA_COMPAT_INFO"
	.align	4
        /*0000*/ 	.byte	0x02, 0x09, 0x00, 0x00, 0x02, 0x02, 0x01, 0x00, 0x02, 0x05, 0x05, 0x00, 0x03, 0x07, 0x01, 0x01
        /*0010*/ 	.byte	0x02, 0x03, 0x00, 0x00, 0x02, 0x06, 0x01, 0x00, 0x04, 0x0b, 0x08, 0x00, 0x09, 0x00, 0x00, 0x00
        /*0020*/ 	.byte	0x00, 0x00, 0x00, 0x00


//--------------------- .nv.info._Z12sumOfSquaresPiS_Pl --------------------------
	.section	.nv.info._Z12sumOfSquaresPiS_Pl,"",@"SHT_CUDA_INFO"
	.sectionflags	@""
	.align	4


	//----- nvinfo : EIATTR_CUDA_API_VERSION
	.align		4
        /*0000*/ 	.byte	0x04, 0x37
        /*0002*/ 	.short	(.L_7 - .L_6)
.L_6:
        /*0004*/ 	.word	0x00000082


	//----- nvinfo : EIATTR_KPARAM_INFO
	.align		4
.L_7:
        /*0008*/ 	.byte	0x04, 0x17
        /*000a*/ 	.short	(.L_9 - .L_8)
.L_8:
        /*000c*/ 	.word	0x00000000
        /*0010*/ 	.short	0x0002
        /*0012*/ 	.short	0x0010
        /*0014*/ 	.byte	0x00, 0xf5, 0x21, 0x00


	//----- nvinfo : EIATTR_KPARAM_INFO
	.align		4
.L_9:
        /*0018*/ 	.byte	0x04, 0x17
        /*001a*/ 	.short	(.L_11 - .L_10)
.L_10:
        /*001c*/ 	.word	0x00000000
        /*0020*/ 	.short	0x0001
        /*0022*/ 	.short	0x0008
        /*0024*/ 	.byte	0x00, 0xf5, 0x21, 0x00


	//----- nvinfo : EIATTR_KPARAM_INFO
	.align		4
.L_11:
        /*0028*/ 	.byte	0x04, 0x17
        /*002a*/ 	.short	(.L_13 - .L_12)
.L_12:
        /*002c*/ 	.word	0x00000000
        /*0030*/ 	.short	0x0000
        /*0032*/ 	.short	0x0000
        /*0034*/ 	.byte	0x00, 0xf5, 0x21, 0x00


	//----- nvinfo : EIATTR_SPARSE_MMA_MASK
	.align		4
.L_13:
        /*0038*/ 	.byte	0x03, 0x50
        /*003a*/ 	.short	0x0000


	//----- nvinfo : EIATTR_MAXREG_COUNT
	.align		4
        /*003c*/ 	.byte	0x03, 0x1b
        /*003e*/ 	.short	0x00ff


	//----- nvinfo : EIATTR_MERCURY_ISA_VERSION
	.align		4
        /*0040*/ 	.byte	0x03, 0x5f
        /*0042*/ 	.short	0x0101


	//----- nvinfo : EIATTR_VRC_CTA_INIT_COUNT
	.align		4
        /*0044*/ 	.byte	0x02, 0x4a
	.zero		1
	.zero		1


	//----- nvinfo : EIATTR_EXIT_INSTR_OFFSETS
	.align		4
        /*0048*/ 	.byte	0x04, 0x1c
        /*004a*/ 	.short	(.L_15 - .L_14)


	//   ....[0]....
.L_14:
        /*004c*/ 	.word	0x00000de0


	//----- nvinfo : EIATTR_CBANK_PARAM_SIZE
	.align		4
.L_15:
        /*0050*/ 	.byte	0x03, 0x19
        /*0052*/ 	.short	0x0018


	//----- nvinfo : EIATTR_PARAM_CBANK
	.align		4
        /*0054*/ 	.byte	0x04, 0x0a
        /*0056*/ 	.short	(.L_17 - .L_16)
	.align		4
.L_16:
        /*0058*/ 	.word	index@(.nv.constant0._Z12sumOfSquaresPiS_Pl)
        /*005c*/ 	.short	0x0380
        /*005e*/ 	.short	0x0018


	//----- nvinfo : EIATTR_SW_WAR
	.align		4
.L_17:
        /*0060*/ 	.byte	0x04, 0x36
        /*0062*/ 	.short	(.L_19 - .L_18)
.L_18:
        /*0064*/ 	.word	0x00000008
.L_19:


//--------------------- .nv.callgraph             --------------------------
	.section	.nv.callgraph,"",@"SHT_CUDA_CALLGRAPH"
	.align	4
	.sectionentsize	8
	.align		4
        /*0000*/ 	.word	0x00000000
	.align		4
        /*0004*/ 	.word	0xffffffff
	.align		4
        /*0008*/ 	.word	0x00000000
	.align		4
        /*000c*/ 	.word	0xfffffffe
	.align		4
        /*0010*/ 	.word	0x00000000
	.align		4
        /*0014*/ 	.word	0xfffffffd
	.align		4
        /*0018*/ 	.word	0x00000000
	.align		4
        /*001c*/ 	.word	0xfffffffc


//--------------------- .text._Z12sumOfSquaresPiS_Pl --------------------------
	.section	.text._Z12sumOfSquaresPiS_Pl,"ax",@progbits
	.align	128
        .global         _Z12sumOfSquaresPiS_Pl
        .type           _Z12sumOfSquaresPiS_Pl,@function
        .size           _Z12sumOfSquaresPiS_Pl,(.L_x_2 - _Z12sumOfSquaresPiS_Pl)
        .other          _Z12sumOfSquaresPiS_Pl,@"STO_CUDA_ENTRY STV_DEFAULT"
_Z12sumOfSquaresPiS_Pl:
.text._Z12sumOfSquaresPiS_Pl:
[----:B------:R-:W-:Y:S01]  /*0000*/  LDC R1, c[0x0][0x37c] ;  /* 0x0000df00ff017b82 */ /* 0x000fe20000000800 */
[----:B------:R-:W0:Y:S01]  /*0010*/  LDCU.64 UR6, c[0x0][0x358] ;  /* 0x00006b00ff0677ac */ /* 0x000e220008000a00 */
[----:B------:R-:W-:Y:S01]  /*0020*/  NOP ;  /* 0x0000000000007918 */ /* 0x000fe20000000000 */
[----:B------:R-:W-:-:S05]  /*0030*/  CS2R R2, SR_CLOCKLO ;  /* 0x0000000000027805 */ /* 0x000fca0000015000 */
[----:B------:R-:W0:Y:S01]  /*0040*/  LDC.64 R4, c[0x0][0x380] ;  /* 0x0000e000ff047b82 */ /* 0x000e220000000a00 */
[----:B------:R-:W1:Y:S01]  /*0050*/  LDCU.64 UR4, c[0x0][0x380] ;  /* 0x00007000ff0477ac */ /* 0x000e620008000a00 */
[----:B0-----:R-:W2:Y:S04]  /*0060*/  LDG.E R14, desc[UR6][R4.64] ;  /* 0x00000006040e7981 */ /* 0x001ea8000c1e1900 */
[----:B------:R-:W3:Y:S04]  /*0070*/  LDG.E R15, desc[UR6][R4.64+0x4] ;  /* 0x00000406040f7981 */ /* 0x000ee8000c1e1900 */
[----:B------:R-:W4:Y:S04]  /*0080*/  LDG.E R27, desc[UR6][R4.64+0x8] ;  /* 0x00000806041b7981 */ /* 0x000f28000c1e1900 */
[----:B------:R-:W5:Y:S04]  /*0090*/  LDG.E R13, desc[UR6][R4.64+0xc] ;  /* 0x00000c06040d7981 */ /* 0x000f68000c1e1900 */
        /* <DEDUP_REMOVED lines=17> */
[----:B------:R-:W5:Y:S01]  /*01b0*/  LDG.E R16, desc[UR6][R4.64+0x54] ;  /* 0x0000540604107981 */ /* 0x000f62000c1e1900 */
[----:B--2---:R-:W-:-:S04]  /*01c0*/  IMAD R14, R14, R14, RZ ;  /* 0x0000000e0e0e7224 */ /* 0x004fc800078e02ff */
[----:B---3--:R-:W-:Y:S02]  /*01d0*/  IMAD R14, R15, R15, R14 ;  /* 0x0000000f0f0e7224 */ /* 0x008fe400078e020e */
[----:B------:R-:W2:Y:S02]  /*01e0*/  LDG.E R15, desc[UR6][R4.64+0x58] ;  /* 0x00005806040f7981 */ /* 0x000ea4000c1e1900 */
[----:B----4-:R-:W-:Y:S02]  /*01f0*/  IMAD R26, R27, R27, R14 ;  /* 0x0000001b1b1a7224 */ /* 0x010fe400078e020e */
[----:B------:R-:W3:Y:S02]  /*0200*/  LDG.E R14, desc[UR6][R4.64+0x5c] ;  /* 0x00005c06040e7981 */ /* 0x000ee4000c1e1900 */
[----:B-----5:R-:W-:Y:S02]  /*0210*/  IMAD R27, R13, R13, R26 ;  /* 0x0000000d0d1b7224 */ /* 0x020fe400078e021a */
[----:B------:R-:W4:Y:S02]  /*0220*/  LDG.E R13, desc[UR6][R4.64+0x60] ;  /* 0x00006006040d7981 */ /* 0x000f24000c1e1900 */
[----:B------:R-:W-:-:S02]  /*0230*/  IMAD R26, R12, R12, R27 ;  /* 0x0000000c0c1a7224 */ /* 0x000fc400078e021b */
[----:B------:R-:W5:Y:S02]  /*0240*/  LDG.E R12, desc[UR6][R4.64+0x64] ;  /* 0x00006406040c7981 */ /* 0x000f64000c1e1900 */
[----:B------:R-:W-:Y:S02]  /*0250*/  IMAD R27, R11, R11, R26 ;  /* 0x0000000b0b1b7224 */ /* 0x000fe400078e021a */
[----:B------:R-:W5:Y:S02]  /*0260*/  LDG.E R11, desc[UR6][R4.64+0x68] ;  /* 0x00006806040b7981 */ /* 0x000f64000c1e1900 */
[----:B------:R-:W-:Y:S02]  /*0270*/  IMAD R26, R10, R10, R27 ;  /* 0x0000000a0a1a7224 */ /* 0x000fe400078e021b */
[----:B------:R-:W5:Y:S02]  /*0280*/  LDG.E R10, desc[UR6][R4.64+0x6c] ;  /* 0x00006c06040a7981 */ /* 0x000f64000c1e1900 */
        /* <DEDUP_REMOVED lines=19> */
[----:B------:R-:W5:Y:S04]  /*03c0*/  LDG.E R6, desc[UR6][R4.64+0x94] ;  /* 0x0000940604067981 */ /* 0x000f68000c1e1900 */
[----:B------:R0:W5:Y:S01]  /*03d0*/  LDG.E R26, desc[UR6][R4.64+0x98] ;  /* 0x00009806041a7981 */ /* 0x000162000c1e1900 */
[----:B------:R-:W-:-:S04]  /*03e0*/  IMAD R0, R0, R0, R27 ;  /* 0x0000000000007224 */ /* 0x000fc800078e021b */
[----:B------:R-:W-:-:S04]  /*03f0*/  IMAD R19, R19, R19, R0 ;  /* 0x0000001313137224 */ /* 0x000fc800078e0200 */
[----:B------:R-:W-:-:S04]  /*0400*/  IMAD R18, R18, R18, R19 ;  /* 0x0000001212127224 */ /* 0x000fc800078e0213 */
[----:B------:R-:W-:-:S04]  /*0410*/  IMAD R17, R17, R17, R18 ;  /* 0x0000001111117224 */ /* 0x000fc800078e0212 */
[----:B------:R-:W-:Y:S01]  /*0420*/  IMAD R16, R16, R16, R17 ;  /* 0x0000001010107224 */ /* 0x000fe200078e0211 */
[----:B-1----:R-:W-:-:S04]  /*0430*/  UIADD3 UR4, UP0, UPT, UR4, 0x8, URZ ;  /* 0x0000000804047890 */ /* 0x002fc8000ff1e0ff */
[----:B------:R-:W-:-:S04]  /*0440*/  UIADD3 UR4, UP1, UPT, UR4, 0x90, URZ ;  /* 0x0000009004047890 */ /* 0x000fc8000ff3e0ff */
[----:B------:R-:W-:Y:S02]  /*0450*/  UIADD3.X UR5, UPT, UPT, URZ, URZ, UR5, UP1, UP0 ;  /* 0x000000ffff057290 */ /* 0x000fe40008fe0405 */
[----:B0-----:R-:W-:Y:S01]  /*0460*/  MOV R4, UR4 ;  /* 0x0000000400047c02 */ /* 0x001fe20008000f00 */
[----:B------:R-:W-:-:S03]  /*0470*/  UMOV UR4, 0x24 ;  /* 0x0000002400047882 */ /* 0x000fc60000000000 */
[----:B------:R-:W-:Y:S01]  /*0480*/  MOV R5, UR5 ;  /* 0x0000000500057c02 */ /* 0x000fe20008000f00 */
[----:B--2---:R-:W-:-:S04]  /*0490*/  IMAD R15, R15, R15, R16 ;  /* 0x0000000f0f0f7224 */ /* 0x004fc800078e0210 */
[----:B---3--:R-:W-:-:S04]  /*04a0*/  IMAD R14, R14, R14, R15 ;  /* 0x0000000e0e0e7224 */ /* 0x008fc800078e020f */
[----:B----4-:R-:W-:-:S04]  /*04b0*/  IMAD R13, R13, R13, R14 ;  /* 0x0000000d0d0d7224 */ /* 0x010fc800078e020e */
[----:B-----5:R-:W-:-:S04]  /*04c0*/  IMAD R12, R12, R12, R13 ;  /* 0x0000000c0c0c7224 */ /* 0x020fc800078e020d */
[----:B------:R-:W-:-:S04]  /*04d0*/  IMAD R11, R11, R11, R12 ;  /* 0x0000000b0b0b7224 */ /* 0x000fc800078e020c */
        /* <DEDUP_REMOVED lines=11> */
[----:B------:R-:W-:-:S07]  /*0590*/  IMAD R26, R26, R26, R7 ;  /* 0x0000001a1a1a7224 */ /* 0x000fce00078e0207 */
.L_x_0:
[----:B------:R-:W2:Y:S04]  /*05a0*/  LDG.E R23, desc[UR6][R4.64+0x4] ;  /* 0x0000040604177981 */ /* 0x000ea8000c1e1900 */
        /* <DEDUP_REMOVED lines=21> */
[----:B--2---:R-:W-:-:S03]  /*0700*/  IMAD R26, R23, R23, R26 ;  /* 0x00000017171a7224 */ /* 0x004fc600078e021a */
[----:B------:R-:W2:Y:S01]  /*0710*/  LDG.E R23, desc[UR6][R4.64+0x58] ;  /* 0x0000580604177981 */ /* 0x000ea2000c1e1900 */
[----:B---3--:R-:W-:-:S04]  /*0720*/  IMAD R26, R27, R27, R26 ;  /* 0x0000001b1b1a7224 */ /* 0x008fc800078e021a */
[----:B----4-:R-:W-:Y:S02]  /*0730*/  IMAD R27, R19, R19, R26 ;  /* 0x00000013131b7224 */ /* 0x010fe400078e021a */
[----:B------:R-:W3:Y:S02]  /*0740*/  LDG.E R19, desc[UR6][R4.64+0x60] ;  /* 0x0000600604137981 */ /* 0x000ee4000c1e1900 */
[----:B-----5:R-:W-:Y:S02]  /*0750*/  IMAD R26, R18, R18, R27 ;  /* 0x00000012121a7224 */ /* 0x020fe400078e021b */
[----:B------:R-:W4:Y:S02]  /*0760*/  LDG.E R18, desc[UR6][R4.64+0x64] ;  /* 0x0000640604127981 */ /* 0x000f24000c1e1900 */
        /* <DEDUP_REMOVED lines=34> */
[----:B--2---:R-:W-:Y:S02]  /*0990*/  IMAD R27, R23, R23, R26 ;  /* 0x00000017171b7224 */ /* 0x004fe400078e021a */
[----:B------:R-:W2:Y:S02]  /*09a0*/  LDG.E R23, desc[UR6][R4.64+0xac] ;  /* 0x0000ac0604177981 */ /* 0x000ea4000c1e1900 */
[----:B------:R-:W-:Y:S02]  /*09b0*/  IMAD R26, R20, R20, R27 ;  /* 0x00000014141a7224 */ /* 0x000fe400078e021b */
[----:B------:R-:W2:Y:S02]  /*09c0*/  LDG.E R20, desc[UR6][R4.64+0xb0] ;  /* 0x0000b00604147981 */ /* 0x000ea4000c1e1900 */
[----:B---3--:R-:W-:-:S02]  /*09d0*/  IMAD R27, R19, R19, R26 ;  /* 0x00000013131b7224 */ /* 0x008fc400078e021a */
[----:B------:R-:W3:Y:S02]  /*09e0*/  LDG.E R19, desc[UR6][R4.64+0xb4] ;  /* 0x0000b40604137981 */ /* 0x000ee4000c1e1900 */
[----:B----4-:R-:W-:Y:S02]  /*09f0*/  IMAD R26, R18, R18, R27 ;  /* 0x00000012121a7224 */ /* 0x010fe400078e021b */
[----:B------:R-:W4:Y:S02]  /*0a00*/  LDG.E R18, desc[UR6][R4.64+0xb8] ;  /* 0x0000b80604127981 */ /* 0x000f24000c1e1900 */
[----:B-----5:R-:W-:Y:S02]  /*0a10*/  IMAD R27, R17, R17, R26 ;  /* 0x00000011111b7224 */ /* 0x020fe400078e021a */
        /* <DEDUP_REMOVED lines=26> */
[----:B------:R0:W5:Y:S02]  /*0bc0*/  LDG.E R21, desc[UR6][R4.64+0xf0] ;  /* 0x0000f00604157981 */ /* 0x000164000c1e1900 */
[----:B------:R-:W-:-:S04]  /*0bd0*/  IMAD R22, R22, R22, R27 ;  /* 0x0000001616167224 */ /* 0x000fc800078e021b */
[----:B------:R-:W-:-:S04]  /*0be0*/  IMAD R25, R25, R25, R22 ;  /* 0x0000001919197224 */ /* 0x000fc800078e0216 */
[----:B------:R-:W-:Y:S01]  /*0bf0*/  IMAD R24, R24, R24, R25 ;  /* 0x0000001818187224 */ /* 0x000fe200078e0219 */
[----:B------:R-:W-:-:S04]  /*0c00*/  UIADD3 UR4, UPT, UPT, UR4, 0x3c, URZ ;  /* 0x0000003c04047890 */ /* 0x000fc8000fffe0ff */
[----:B------:R-:W-:Y:S01]  /*0c10*/  UISETP.NE.AND UP0, UPT, UR4, 0xf423c, UPT ;  /* 0x000f423c0400788c */ /* 0x000fe2000bf05270 */
[----:B0-----:R-:W-:-:S04]  /*0c20*/  IADD3 R4, P0, PT, R4, 0xf0, RZ ;  /* 0x000000f004047810 */ /* 0x001fc80007f1e0ff */
[----:B------:R-:W-:Y:S01]  /*0c30*/  IADD3.X R5, PT, PT, RZ, R5, RZ, P0, !PT ;  /* 0x00000005ff057210 */ /* 0x000fe200007fe4ff */
[----:B--2---:R-:W-:-:S04]  /*0c40*/  IMAD R23, R23, R23, R24 ;  /* 0x0000001717177224 */ /* 0x004fc800078e0218 */
[----:B------:R-:W-:-:S04]  /*0c50*/  IMAD R20, R20, R20, R23 ;  /* 0x0000001414147224 */ /* 0x000fc800078e0217 */
        /* <DEDUP_REMOVED lines=15> */
[----:B------:R-:W-:Y:S01]  /*0d50*/  IMAD R26, R21, R21, R0 ;  /* 0x00000015151a7224 */ /* 0x000fe200078e0200 */
[----:B------:R-:W-:Y:S06]  /*0d60*/  BRA.U UP0, `(.L_x_0) ;  /* 0xfffffff9000c7547 */ /* 0x000fec000b83ffff */
[----:B------:R-:W0:Y:S02]  /*0d70*/  LDC.64 R4, c[0x0][0x388] ;  /* 0x0000e200ff047b82 */ /* 0x000e240000000a00 */
[----:B0-----:R0:W-:Y:S01]  /*0d80*/  STG.E desc[UR6][R4.64], R26 ;  /* 0x0000001a04007986 */ /* 0x0011e2000c101906 */
[----:B------:R-:W-:-:S05]  /*0d90*/  CS2R R6, SR_CLOCKLO ;  /* 0x0000000000067805 */ /* 0x000fca0000015000 */
[----:B0-----:R-:W0:Y:S01]  /*0da0*/  LDC.64 R4, c[0x0][0x390] ;  /* 0x0000e400ff047b82 */ /* 0x001e220000000a00 */
[----:B------:R-:W-:-:S04]  /*0db0*/  IADD3 R2, P0, PT, -R2, R6, RZ ;  /* 0x0000000602027210 */ /* 0x000fc80007f1e1ff */
[----:B------:R-:W-:-:S05]  /*0dc0*/  IADD3.X R3, PT, PT, ~R3, R7, RZ, P0, !PT ;  /* 0x0000000703037210 */ /* 0x000fca00007fe5ff */
[----:B0-----:R-:W-:Y:S01]  /*0dd0*/  STG.E.64 desc[UR6][R4.64], R2 ;  /* 0x0000000204007986 */ /* 0x001fe2000c101b06 */
[----:B------:R-:W-:Y:S05]  /*0de0*/  EXIT ;  /* 0x000000000000794d */ /* 0x000fea0003800000 */
.L_x_1:
[----:B------:R-:W-:-:S00]  /*0df0*/  BRA `(.L_x_1) ;  /* 0xfffffffc00fc7947 */ /* 0x000fc0000383ffff */
[----:B------:R-:W-:-:S00]  /*0e00*/  NOP ;  /* 0x0000000000007918 */ /* 0x000fc00000000000 */
[----:B------:R-:W-:-:S00]  /*0e10*/  NOP ;  /* 0x0000000000007918 */ /* 0x000fc00000000000 */
[----:B------:R-:W-:-:S00]  /*0e20*/  NOP ;  /* 0x0000000000007918 */ /* 0x000fc00000000000 */
[----:B------:R-:W-:-:S00]  /*0e30*/  NOP ;  /* 0x0000000000007918 */ /* 0x000fc00000000000 */
[----:B------:R-:W-:-:S00]  /*0e40*/  NOP ;  /* 0x0000000000007918 */ /* 0x000fc00000000000 */
[----:B------:R-:W-:-:S00]  /*0e50*/  NOP ;  /* 0x0000000000007918 */ /* 0x000fc00000000000 */
[----:B------:R-:W-:-:S00]  /*0e60*/  NOP ;  /* 0x0000000000007918 */ /* 0x000fc00000000000 */
[----:B------:R-:W-:-:S00]  /*0e70*/  NOP ;  /* 0x0000000000007918 */ /* 0x000fc00000000000 */
.L_x_2:


//--------------------- .nv.shared.reserved.0     --------------------------
	.section	.nv.shared.reserved.0,"aw",@nobits
	.weak		__nv_reservedSMEM_offset_0_alias
	.size		__nv_reservedSMEM_offset_0_alias, 0, 64
	.other		__nv_reservedSMEM_offset_0_alias,@"STO_CUDA_RESERVED_SHARED STV_DEFAULT"
__nv_reservedSMEM_offset_0_alias:
	.zero		0
	.zero		64


//--------------------- .nv.constant0._Z12sumOfSquaresPiS_Pl --------------------------
	.section	.nv.constant0._Z12sumOfSquaresPiS_Pl,"a",@progbits
	.sectionflags	@""
	.align	4
.nv.constant0._Z12sumOfSquaresPiS_Pl:
	.zero		920


//--------------------- SYMBOLS --------------------------

	.type		.nv.reservedSmem.offset0,@object
	.size		.nv.reservedSmem.offset0,0x4
